	.headerflags	@"EF_CUDA_TEXMODE_UNIFIED EF_CUDA_64BIT_ADDRESS EF_CUDA_ACCELERATORS EF_CUDA_SM90 EF_CUDA_VIRTUAL_SM(EF_CUDA_SM90)"
	.elftype	@"ET_EXEC"


//--------------------- .nv.info                  --------------------------
	.section	.nv.info,"",@"SHT_CUDA_INFO"
	.align	4


	//----- nvinfo : EIATTR_REGCOUNT
	.align		4
        /*0000*/ 	.byte	0x04, 0x2f
        /*0002*/ 	.short	(.L_3 - .L_2)
	.align		4
.L_2:
        /*0004*/ 	.word	index@(triton_poi_fused__native_batch_norm_legit_no_training_add_leaky_relu_19)
        /*0008*/ 	.word	0x0000001e


	//----- nvinfo : EIATTR_MIN_STACK_SIZE
	.align		4
.L_3:
        /*000c*/ 	.byte	0x04, 0x12
        /*000e*/ 	.short	(.L_5 - .L_4)
	.align		4
.L_4:
        /*0010*/ 	.word	index@(triton_poi_fused__native_batch_norm_legit_no_training_add_leaky_relu_19)
        /*0014*/ 	.word	0x00000000


	//----- nvinfo : EIATTR_FRAME_SIZE
	.align		4
.L_5:
        /*0018*/ 	.byte	0x04, 0x11
        /*001a*/ 	.short	(.L_7 - .L_6)
	.align		4
.L_6:
        /*001c*/ 	.word	index@(triton_poi_fused__native_batch_norm_legit_no_training_add_leaky_relu_19)
        /*0020*/ 	.word	0x00000000


	//----- nvinfo : EIATTR_MIN_STACK_SIZE
	.align		4
.L_7:
        /*0024*/ 	.byte	0x04, 0x12
        /*0026*/ 	.short	(.L_9 - .L_8)
	.align		4
.L_8:
        /*0028*/ 	.word	index@(triton_poi_fused__native_batch_norm_legit_no_training_add_leaky_relu_19)
        /*002c*/ 	.word	0x00000000
.L_9:


//--------------------- .nv.info.triton_poi_fused__native_batch_norm_legit_no_training_add_leaky_relu_19 --------------------------
	.section	.nv.info.triton_poi_fused__native_batch_norm_legit_no_training_add_leaky_relu_19,"",@"SHT_CUDA_INFO"
	.sectionflags	@""
	.align	4


	//----- nvinfo : EIATTR_CUDA_API_VERSION
	.align		4
        /*0000*/ 	.byte	0x04, 0x37
        /*0002*/ 	.short	(.L_11 - .L_10)
.L_10:
        /*0004*/ 	.word	0x0000007c


	//----- nvinfo : EIATTR_KPARAM_INFO
	.align		4
.L_11:
        /*0008*/ 	.byte	0x04, 0x17
        /*000a*/ 	.short	(.L_13 - .L_12)
.L_12:
        /*000c*/ 	.word	0x00000000
        /*0010*/ 	.short	0x000b
        /*0012*/ 	.short	0x0058
        /*0014*/ 	.byte	0x00, 0xf0, 0x11, 0x00


	//----- nvinfo : EIATTR_KPARAM_INFO
	.align		4
.L_13:
        /*0018*/ 	.byte	0x04, 0x17
        /*001a*/ 	.short	(.L_15 - .L_14)
.L_14:
        /*001c*/ 	.word	0x00000000
        /*0020*/ 	.short	0x000a
        /*0022*/ 	.short	0x0050
        /*0024*/ 	.byte	0x00, 0xf4, 0x21, 0x00


	//----- nvinfo : EIATTR_KPARAM_INFO
	.align		4
.L_15:
        /*0028*/ 	.byte	0x04, 0x17
        /*002a*/ 	.short	(.L_17 - .L_16)
.L_16:
        /*002c*/ 	.word	0x00000000
        /*0030*/ 	.short	0x0009
        /*0032*/ 	.short	0x0048
        /*0034*/ 	.byte	0x00, 0xf4, 0x21, 0x00


	//----- nvinfo : EIATTR_KPARAM_INFO
	.align		4
.L_17:
        /*0038*/ 	.byte	0x04, 0x17
        /*003a*/ 	.short	(.L_19 - .L_18)
.L_18:
        /*003c*/ 	.word	0x00000000
        /*0040*/ 	.short	0x0008
        /*0042*/ 	.short	0x0040
        /*0044*/ 	.byte	0x00, 0xf4, 0x21, 0x00


	//----- nvinfo : EIATTR_KPARAM_INFO
	.align		4
.L_19:
        /*0048*/ 	.byte	0x04, 0x17
        /*004a*/ 	.short	(.L_21 - .L_20)
.L_20:
        /*004c*/ 	.word	0x00000000
        /*0050*/ 	.short	0x0007
        /*0052*/ 	.short	0x0038
        /*0054*/ 	.byte	0x00, 0xf4, 0x21, 0x00


	//----- nvinfo : EIATTR_KPARAM_INFO
	.align		4
.L_21:
        /*0058*/ 	.byte	0x04, 0x17
        /*005a*/ 	.short	(.L_23 - .L_22)
.L_22:
        /*005c*/ 	.word	0x00000000
        /*0060*/ 	.short	0x0006
        /*0062*/ 	.short	0x0030
        /*0064*/ 	.byte	0x00, 0xf4, 0x21, 0x00


	//----- nvinfo : EIATTR_KPARAM_INFO
	.align		4
.L_23:
        /*0068*/ 	.byte	0x04, 0x17
        /*006a*/ 	.short	(.L_25 - .L_24)
.L_24:
        /*006c*/ 	.word	0x00000000
        /*0070*/ 	.short	0x0005
        /*0072*/ 	.short	0x0028
        /*0074*/ 	.byte	0x00, 0xf4, 0x21, 0x00


	//----- nvinfo : EIATTR_KPARAM_INFO
	.align		4
.L_25:
        /*0078*/ 	.byte	0x04, 0x17
        /*007a*/ 	.short	(.L_27 - .L_26)
.L_26:
        /*007c*/ 	.word	0x00000000
        /*0080*/ 	.short	0x0004
        /*0082*/ 	.short	0x0020
        /*0084*/ 	.byte	0x00, 0xf4, 0x21, 0x00


	//----- nvinfo : EIATTR_KPARAM_INFO
	.align		4
.L_27:
        /*0088*/ 	.byte	0x04, 0x17
        /*008a*/ 	.short	(.L_29 - .L_28)
.L_28:
        /*008c*/ 	.word	0x00000000
        /*0090*/ 	.short	0x0003
        /*0092*/ 	.short	0x0018
        /*0094*/ 	.byte	0x00, 0xf4, 0x21, 0x00


	//----- nvinfo : EIATTR_KPARAM_INFO
	.align		4
.L_29:
        /*0098*/ 	.byte	0x04, 0x17
        /*009a*/ 	.short	(.L_31 - .L_30)
.L_30:
        /*009c*/ 	.word	0x00000000
        /*00a0*/ 	.short	0x0002
        /*00a2*/ 	.short	0x0010
        /*00a4*/ 	.byte	0x00, 0xf4, 0x21, 0x00


	//----- nvinfo : EIATTR_KPARAM_INFO
	.align		4
.L_31:
        /*00a8*/ 	.byte	0x04, 0x17
        /*00aa*/ 	.short	(.L_33 - .L_32)
.L_32:
        /*00ac*/ 	.word	0x00000000
        /*00b0*/ 	.short	0x0001
        /*00b2*/ 	.short	0x0008
        /*00b4*/ 	.byte	0x00, 0xf4, 0x21, 0x00


	//----- nvinfo : EIATTR_KPARAM_INFO
	.align		4
.L_33:
        /*00b8*/ 	.byte	0x04, 0x17
        /*00ba*/ 	.short	(.L_35 - .L_34)
.L_34:
        /*00bc*/ 	.word	0x00000000
        /*00c0*/ 	.short	0x0000
        /*00c2*/ 	.short	0x0000
        /*00c4*/ 	.byte	0x00, 0xf4, 0x21, 0x00


	//----- nvinfo : EIATTR_SPARSE_MMA_MASK
	.align		4
.L_35:
        /*00c8*/ 	.byte	0x03, 0x50
        /*00ca*/ 	.short	0x0000


	//----- nvinfo : EIATTR_MAXREG_COUNT
	.align		4
        /*00cc*/ 	.byte	0x03, 0x1b
        /*00ce*/ 	.short	0x00ff


	//----- nvinfo : EIATTR_EXIT_INSTR_OFFSETS
	.align		4
        /*00d0*/ 	.byte	0x04, 0x1c
        /*00d2*/ 	.short	(.L_37 - .L_36)


	//   ....[0]....
.L_36:
        /*00d4*/ 	.word	0x00000670


	//----- nvinfo : EIATTR_REQNTID
	.align		4
.L_37:
        /*00d8*/ 	.byte	0x04, 0x10
        /*00da*/ 	.short	(.L_39 - .L_38)
.L_38:
        /*00dc*/ 	.word	0x00000100
        /*00e0*/ 	.word	0x00000001
        /*00e4*/ 	.word	0x00000001


	//----- nvinfo : EIATTR_CBANK_PARAM_SIZE
	.align		4
.L_39:
        /*00e8*/ 	.byte	0x03, 0x19
        /*00ea*/ 	.short	0x005c


	//----- nvinfo : EIATTR_PARAM_CBANK
	.align		4
        /*00ec*/ 	.byte	0x04, 0x0a
        /*00ee*/ 	.short	(.L_41 - .L_40)
	.align		4
.L_40:
        /*00f0*/ 	.word	index@(.nv.constant0.triton_poi_fused__native_batch_norm_legit_no_training_add_leaky_relu_19)
        /*00f4*/ 	.short	0x0210
        /*00f6*/ 	.short	0x005c


	//----- nvinfo : EIATTR_SW_WAR
	.align		4
.L_41:
        /*00f8*/ 	.byte	0x04, 0x36
        /*00fa*/ 	.short	(.L_43 - .L_42)
.L_42:
        /*00fc*/ 	.word	0x00000008
.L_43:


//--------------------- .nv.callgraph             --------------------------
	.section	.nv.callgraph,"",@"SHT_CUDA_CALLGRAPH"
	.align	4
	.sectionentsize	8
	.align		4
        /*0000*/ 	.word	0x00000000
	.align		4
        /*0004*/ 	.word	0xffffffff
	.align		4
        /*0008*/ 	.word	0x00000000
	.align		4
        /*000c*/ 	.word	0xfffffffe
	.align		4
        /*0010*/ 	.word	0x00000000
	.align		4
        /*0014*/ 	.word	0xfffffffd
	.align		4
        /*0018*/ 	.word	0x00000000
	.align		4
        /*001c*/ 	.word	0xfffffffc


//--------------------- .nv.constant4             --------------------------
	.section	.nv.constant4,"a",@progbits
	.align	8
	.align		8
.nv.constant4:
        /*0000*/ 	.dword	_$_str
	.align		8
        /*0008*/ 	.dword	_$_str_$_2


//--------------------- .text.triton_poi_fused__native_batch_norm_legit_no_training_add_leaky_relu_19 --------------------------
	.section	.text.triton_poi_fused__native_batch_norm_legit_no_training_add_leaky_relu_19,"ax",@progbits
	.align	128
        .global         triton_poi_fused__native_batch_norm_legit_no_training_add_leaky_relu_19
        .type           triton_poi_fused__native_batch_norm_legit_no_training_add_leaky_relu_19,@function
        .size           triton_poi_fused__native_batch_norm_legit_no_training_add_leaky_relu_19,(.L_x_1 - triton_poi_fused__native_batch_norm_legit_no_training_add_leaky_relu_19)
        .other          triton_poi_fused__native_batch_norm_legit_no_training_add_leaky_relu_19,@"STO_CUDA_ENTRY STV_DEFAULT"
triton_poi_fused__native_batch_norm_legit_no_training_add_leaky_relu_19:
.text.triton_poi_fused__native_batch_norm_legit_no_training_add_leaky_relu_19:
[----:B------:R-:W-:Y:S01]  /*0000*/  LDC R1, c[0x0][0x28] ;  /* 0x00000a00ff017b82 */ /* 0x000fe20000000800 */
[----:B------:R-:W1:Y:S07]  /*0010*/  S2R R0, SR_TID.X ;  /* 0x0000000000007919 */ /* 0x000e6e0000002100 */
[----:B------:R-:W2:Y:S01]  /*0020*/  LDC.64 R4, c[0x0][0x228] ;  /* 0x00008a00ff047b82 */ /* 0x000ea20000000a00 */
[----:B------:R-:W-:Y:S01]  /*0030*/  ULDC.64 UR4, c[0x0][0x208] ;  /* 0x0000820000047ab9 */ /* 0x000fe20000000a00 */
[----:B------:R-:W3:Y:S06]  /*0040*/  S2R R3, SR_CTAID.X ;  /* 0x0000000000037919 */ /* 0x000eec0000002500 */
[----:B------:R-:W4:Y:S08]  /*0050*/  LDC.64 R6, c[0x0][0x250] ;  /* 0x00009400ff067b82 */ /* 0x000f300000000a00 */
[----:B------:R-:W5:Y:S08]  /*0060*/  LDC.64 R8, c[0x0][0x220] ;  /* 0x00008800ff087b82 */ /* 0x000f700000000a00 */
[----:B------:R-:W5:Y:S01]  /*0070*/  LDC.64 R10, c[0x0][0x240] ;  /* 0x00009000ff0a7b82 */ /* 0x000f620000000a00 */
[----:B-1----:R-:W-:-:S07]  /*0080*/  SHF.L.U32 R0, R0, 0x1, RZ ;  /* 0x0000000100007819 */ /* 0x002fce00000006ff */
[----:B------:R-:W1:Y:S01]  /*0090*/  LDC.64 R12, c[0x0][0x248] ;  /* 0x00009200ff0c7b82 */ /* 0x000e620000000a00 */
[----:B------:R-:W-:-:S04]  /*00a0*/  LOP3.LUT R0, R0, 0x1fe, RZ, 0xc0, !PT ;  /* 0x000001fe00007812 */ /* 0x000fc800078ec0ff */
[----:B---3--:R-:W-:-:S03]  /*00b0*/  LEA R0, R3, R0, 0x9 ;  /* 0x0000000003007211 */ /* 0x008fc600078e48ff */
[----:B------:R-:W3:Y:S02]  /*00c0*/  LDC.64 R22, c[0x0][0x230] ;  /* 0x00008c00ff167b82 */ /* 0x000ee40000000a00 */
[----:B------:R-:W-:-:S06]  /*00d0*/  IMAD.HI R2, R0, 0x66666667, RZ ;  /* 0x6666666700027827 */ /* 0x000fcc00078e02ff */
[----:B------:R-:W3:Y:S01]  /*00e0*/  LDC.64 R20, c[0x0][0x238] ;  /* 0x00008e00ff147b82 */ /* 0x000ee20000000a00 */
[----:B------:R-:W-:-:S04]  /*00f0*/  SHF.R.U32.HI R3, RZ, 0x1f, R2 ;  /* 0x0000001fff037819 */ /* 0x000fc80000011602 */
[----:B------:R-:W-:-:S03]  /*0100*/  LEA.HI.SX32 R3, R2, R3, 0x18 ;  /* 0x0000000302037211 */ /* 0x000fc600078fc2ff */
[----:B------:R-:W3:Y:S02]  /*0110*/  LDC.64 R18, c[0x0][0x258] ;  /* 0x00009600ff127b82 */ /* 0x000ee40000000a00 */
[----:B------:R-:W-:-:S04]  /*0120*/  IMAD R17, R3, -0x280, R0 ;  /* 0xfffffd8003117824 */ /* 0x000fc800078e0200 */
[C---:B--2---:R-:W-:Y:S02]  /*0130*/  IMAD.WIDE R4, R17.reuse, 0x4, R4 ;  /* 0x0000000411047825 */ /* 0x044fe400078e0204 */
[----:B------:R-:W2:Y:S04]  /*0140*/  LDC.64 R2, c[0x0][0x218] ;  /* 0x00008600ff027b82 */ /* 0x000ea80000000a00 */
[----:B------:R-:W3:Y:S01]  /*0150*/  LDG.E.EL.64 R4, desc[UR4][R4.64] ;  /* 0x0000000404047981 */ /* 0x000ee2000c2e1b00 */
[----:B----4-:R-:W-:-:S03]  /*0160*/  IMAD.WIDE R6, R17, 0x4, R6 ;  /* 0x0000000411067825 */ /* 0x010fc600078e0206 */
[----:B------:R-:W4:Y:S03]  /*0170*/  LDC.64 R14, c[0x0][0x260] ;  /* 0x00009800ff0e7b82 */ /* 0x000f260000000a00 */
[----:B------:R-:W3:Y:S01]  /*0180*/  LDG.E.EL.64 R6, desc[UR4][R6.64] ;  /* 0x0000000406067981 */ /* 0x000ee2000c2e1b00 */
[----:B-----5:R-:W-:-:S04]  /*0190*/  IMAD.WIDE R8, R17, 0x4, R8 ;  /* 0x0000000411087825 */ /* 0x020fc800078e0208 */
[C---:B0-----:R-:W-:Y:S02]  /*01a0*/  IMAD.WIDE R10, R0.reuse, 0x4, R10 ;  /* 0x00000004000a7825 */ /* 0x041fe400078e020a */
[----:B------:R-:W5:Y:S02]  /*01b0*/  LDG.E.EL.64 R8, desc[UR4][R8.64] ;  /* 0x0000000408087981 */ /* 0x000f64000c2e1b00 */
[C---:B-1----:R-:W-:Y:S02]  /*01c0*/  IMAD.WIDE R12, R17.reuse, 0x4, R12 ;  /* 0x00000004110c7825 */ /* 0x042fe400078e020c */
[----:B------:R-:W5:Y:S02]  /*01d0*/  LDG.E.64 R10, desc[UR4][R10.64] ;  /* 0x000000040a0a7981 */ /* 0x000f64000c1e1b00 */
[----:B--2---:R-:W-:Y:S02]  /*01e0*/  IMAD.WIDE R2, R0, 0x4, R2 ;  /* 0x0000000400027825 */ /* 0x004fe400078e0202 */
[----:B------:R-:W2:Y:S02]  /*01f0*/  LDG.E.EL.64 R12, desc[UR4][R12.64] ;  /* 0x000000040c0c7981 */ /* 0x000ea4000c2e1b00 */
[----:B---3--:R-:W-:-:S02]  /*0200*/  IMAD.WIDE R24, R17, 0x4, R22 ;  /* 0x0000000411187825 */ /* 0x008fc400078e0216 */
[----:B------:R-:W5:Y:S02]  /*0210*/  LDG.E.64 R2, desc[UR4][R2.64] ;  /* 0x0000000402027981 */ /* 0x000f64000c1e1b00 */
[----:B------:R-:W-:-:S04]  /*0220*/  IMAD.WIDE R22, R17, 0x4, R20 ;  /* 0x0000000411167825 */ /* 0x000fc800078e0214 */
[----:B------:R-:W-:-:S04]  /*0230*/  IMAD.WIDE R20, R17, 0x4, R18 ;  /* 0x0000000411147825 */ /* 0x000fc800078e0212 */
[----:B----4-:R-:W-:Y:S02]  /*0240*/  IMAD.WIDE R18, R17, 0x4, R14 ;  /* 0x0000000411127825 */ /* 0x010fe400078e020e */
[----:B------:R-:W3:Y:S04]  /*0250*/  LDG.E.EL.64 R14, desc[UR4][R24.64] ;  /* 0x00000004180e7981 */ /* 0x000ee8000c2e1b00 */
[----:B------:R0:W3:Y:S04]  /*0260*/  LDG.E.EL.64 R16, desc[UR4][R22.64] ;  /* 0x0000000416107981 */ /* 0x0000e8000c2e1b00 */
[----:B------:R-:W4:Y:S04]  /*0270*/  LDG.E.EL.64 R20, desc[UR4][R20.64] ;  /* 0x0000000414147981 */ /* 0x000f28000c2e1b00 */
[----:B------:R-:W4:Y:S01]  /*0280*/  LDG.E.EL.64 R18, desc[UR4][R18.64] ;  /* 0x0000000412127981 */ /* 0x000f22000c2e1b00 */
[----:B0-----:R-:W-:Y:S01]  /*0290*/  HFMA2.MMA R23, -RZ, RZ, 1.625, 0 ;  /* 0x3e800000ff177435 */ /* 0x001fe200000001ff */
[----:B------:R-:W-:-:S04]  /*02a0*/  FADD R4, R4, 9.9999997473787516356e-06 ;  /* 0x3727c5ac04047421 */ /* 0x000fc80000000000 */
[----:B------:R-:W0:Y:S01]  /*02b0*/  MUFU.SQRT R26, R4 ;  /* 0x00000004001a7308 */ /* 0x000e220000002000 */
[----:B------:R-:W-:Y:S01]  /*02c0*/  FADD R5, R5, 9.9999997473787516356e-06 ;  /* 0x3727c5ac05057421 */ /* 0x000fe20000000000 */
[----:B------:R-:W-:Y:S01]  /*02d0*/  FADD R7, R7, 9.9999997473787516356e-06 ;  /* 0x3727c5ac07077421 */ /* 0x000fe20000000000 */
[----:B------:R-:W-:-:S05]  /*02e0*/  FADD R6, R6, 9.9999997473787516356e-06 ;  /* 0x3727c5ac06067421 */ /* 0x000fca0000000000 */
[----:B------:R-:W1:Y:S08]  /*02f0*/  MUFU.SQRT R22, R7 ;  /* 0x0000000700167308 */ /* 0x000e700000002000 */
[----:B------:R-:W1:Y:S01]  /*0300*/  MUFU.SQRT R5, R5 ;  /* 0x0000000500057308 */ /* 0x000e620000002000 */
[----:B0-----:R-:W-:-:S07]  /*0310*/  FSETP.GT.AND P6, PT, R26, 8.50705917302346158658e+37, PT ;  /* 0x7e8000001a00780b */ /* 0x001fce0003fc4000 */
[----:B------:R-:W0:Y:S01]  /*0320*/  MUFU.SQRT R27, R6 ;  /* 0x00000006001b7308 */ /* 0x000e220000002000 */
[----:B-1----:R-:W-:Y:S02]  /*0330*/  FSETP.GT.AND P2, PT, R22, 8.50705917302346158658e+37, PT ;  /* 0x7e8000001600780b */ /* 0x002fe40003f44000 */
[C---:B------:R-:W-:Y:S02]  /*0340*/  FSETP.GEU.AND P4, PT, R26.reuse, 1.175494350822287508e-38, PT ;  /* 0x008000001a00780b */ /* 0x040fe40003f8e000 */
[----:B------:R-:W-:Y:S01]  /*0350*/  FSEL R4, R23, 1, P6 ;  /* 0x3f80000017047808 */ /* 0x000fe20003000000 */
[----:B------:R-:W-:Y:S01]  /*0360*/  @P6 FMUL R26, R26, 0.25 ;  /* 0x3e8000001a1a6820 */ /* 0x000fe20000400000 */
[C---:B------:R-:W-:Y:S02]  /*0370*/  FSETP.GT.AND P5, PT, R5.reuse, 8.50705917302346158658e+37, PT ;  /* 0x7e8000000500780b */ /* 0x040fe40003fa4000 */
[----:B------:R-:W-:Y:S02]  /*0380*/  FSETP.GEU.AND P6, PT, R22, 1.175494350822287508e-38, PT ;  /* 0x008000001600780b */ /* 0x000fe40003fce000 */
[----:B------:R-:W-:-:S02]  /*0390*/  FSETP.GEU.AND P1, PT, R5, 1.175494350822287508e-38, PT ;  /* 0x008000000500780b */ /* 0x000fc40003f2e000 */
[C---:B0-----:R-:W-:Y:S02]  /*03a0*/  FSETP.GT.AND P3, PT, R27.reuse, 8.50705917302346158658e+37, PT ;  /* 0x7e8000001b00780b */ /* 0x041fe40003f64000 */
[----:B------:R-:W-:Y:S01]  /*03b0*/  FSETP.GEU.AND P0, PT, R27, 1.175494350822287508e-38, PT ;  /* 0x008000001b00780b */ /* 0x000fe20003f0e000 */
[----:B------:R-:W-:-:S04]  /*03c0*/  @P2 FMUL R22, R22, 0.25 ;  /* 0x3e80000016162820 */ /* 0x000fc80000400000 */
[----:B------:R-:W-:Y:S01]  /*03d0*/  @P5 FMUL R5, R5, 0.25 ;  /* 0x3e80000005055820 */ /* 0x000fe20000400000 */
[----:B------:R-:W-:Y:S01]  /*03e0*/  @!P4 FMUL R26, R26, 16777216 ;  /* 0x4b8000001a1ac820 */ /* 0x000fe20000400000 */
[----:B------:R-:W-:Y:S02]  /*03f0*/  @!P6 FMUL R22, R22, 16777216 ;  /* 0x4b8000001616e820 */ /* 0x000fe40000400000 */
[----:B------:R-:W-:Y:S02]  /*0400*/  @!P1 FMUL R5, R5, 16777216 ;  /* 0x4b80000005059820 */ /* 0x000fe40000400000 */
[----:B------:R-:W-:Y:S01]  /*0410*/  @P3 FMUL R27, R27, 0.25 ;  /* 0x3e8000001b1b3820 */ /* 0x000fe20000400000 */
[----:B------:R-:W0:Y:S03]  /*0420*/  MUFU.RCP R7, R26 ;  /* 0x0000001a00077308 */ /* 0x000e260000001000 */
[----:B------:R-:W-:-:S05]  /*0430*/  @!P0 FMUL R27, R27, 16777216 ;  /* 0x4b8000001b1b8820 */ /* 0x000fca0000400000 */
[----:B------:R-:W1:Y:S01]  /*0440*/  MUFU.RCP R22, R22 ;  /* 0x0000001600167308 */ /* 0x000e620000001000 */
[C---:B------:R-:W-:Y:S02]  /*0450*/  FSEL R6, R23.reuse, 1, P5 ;  /* 0x3f80000017067808 */ /* 0x040fe40002800000 */
[C---:B------:R-:W-:Y:S02]  /*0460*/  FSEL R24, R23.reuse, 1, P3 ;  /* 0x3f80000017187808 */ /* 0x040fe40001800000 */
[----:B------:R-:W-:-:S03]  /*0470*/  FSEL R23, R23, 1, P2 ;  /* 0x3f80000017177808 */ /* 0x000fc60001000000 */
[----:B------:R-:W2:Y:S01]  /*0480*/  MUFU.RCP R5, R5 ;  /* 0x0000000500057308 */ /* 0x000ea20000001000 */
[----:B------:R-:W-:-:S07]  /*0490*/  @!P4 FMUL R4, R4, 16777216 ;  /* 0x4b8000000404c820 */ /* 0x000fce0000400000 */
[----:B------:R-:W3:Y:S01]  /*04a0*/  MUFU.RCP R27, R27 ;  /* 0x0000001b001b7308 */ /* 0x000ee20000001000 */
[----:B------:R-:W-:Y:S01]  /*04b0*/  @!P6 FMUL R23, R23, 16777216 ;  /* 0x4b8000001717e820 */ /* 0x000fe20000400000 */
[----:B0-----:R-:W-:Y:S01]  /*04c0*/  FMUL R4, R7, R4 ;  /* 0x0000000407047220 */ /* 0x001fe20000400000 */
[----:B------:R-:W-:Y:S01]  /*04d0*/  @!P1 FMUL R6, R6, 16777216 ;  /* 0x4b80000006069820 */ /* 0x000fe20000400000 */
[----:B------:R-:W-:Y:S01]  /*04e0*/  @!P0 FMUL R24, R24, 16777216 ;  /* 0x4b80000018188820 */ /* 0x000fe20000400000 */
[----:B-1----:R-:W-:Y:S01]  /*04f0*/  FMUL R7, R22, R23 ;  /* 0x0000001716077220 */ /* 0x002fe20000400000 */
[----:B-----5:R-:W-:Y:S01]  /*0500*/  FADD R23, R2, -R8 ;  /* 0x8000000802177221 */ /* 0x020fe20000000000 */
[----:B------:R-:W-:Y:S01]  /*0510*/  FADD R8, R3, -R9 ;  /* 0x8000000903087221 */ /* 0x000fe20000000000 */
[----:B--2---:R-:W-:Y:S01]  /*0520*/  FMUL R5, R5, R6 ;  /* 0x0000000605057220 */ /* 0x004fe20000400000 */
[----:B------:R-:W-:Y:S01]  /*0530*/  FADD R9, R10, -R12 ;  /* 0x8000000c0a097221 */ /* 0x000fe20000000000 */
[----:B------:R-:W-:Y:S01]  /*0540*/  FADD R10, R11, -R13 ;  /* 0x8000000d0b0a7221 */ /* 0x000fe20000000000 */
[----:B------:R-:W0:Y:S01]  /*0550*/  LDC.64 R2, c[0x0][0x210] ;  /* 0x00008400ff027b82 */ /* 0x000e220000000a00 */
[----:B---3--:R-:W-:Y:S01]  /*0560*/  FMUL R6, R27, R24 ;  /* 0x000000181b067220 */ /* 0x008fe20000400000 */
[----:B------:R-:W-:Y:S01]  /*0570*/  FMUL R23, R4, R23 ;  /* 0x0000001704177220 */ /* 0x000fe20000400000 */
[----:B------:R-:W-:Y:S01]  /*0580*/  FMUL R8, R5, R8 ;  /* 0x0000000805087220 */ /* 0x000fe20000400000 */
[----:B------:R-:W-:Y:S01]  /*0590*/  FMUL R10, R7, R10 ;  /* 0x0000000a070a7220 */ /* 0x000fe20000400000 */
[----:B------:R-:W-:Y:S01]  /*05a0*/  FMUL R9, R6, R9 ;  /* 0x0000000906097220 */ /* 0x000fe20000400000 */
[----:B------:R-:W-:Y:S01]  /*05b0*/  FFMA R14, R14, R23, R16 ;  /* 0x000000170e0e7223 */ /* 0x000fe20000000010 */
[----:B------:R-:W-:Y:S01]  /*05c0*/  FFMA R8, R15, R8, R17 ;  /* 0x000000080f087223 */ /* 0x000fe20000000011 */
[----:B----4-:R-:W-:Y:S01]  /*05d0*/  FFMA R19, R21, R10, R19 ;  /* 0x0000000a15137223 */ /* 0x010fe20000000013 */
[----:B------:R-:W-:-:S04]  /*05e0*/  FFMA R9, R20, R9, R18 ;  /* 0x0000000914097223 */ /* 0x000fc80000000012 */
[----:B------:R-:W-:Y:S02]  /*05f0*/  FSETP.GT.AND P1, PT, R8, -R19, PT ;  /* 0x800000130800720b */ /* 0x000fe40003f24000 */
[C---:B------:R-:W-:Y:S01]  /*0600*/  FSETP.GT.AND P0, PT, R14.reuse, -R9, PT ;  /* 0x800000090e00720b */ /* 0x040fe20003f04000 */
[----:B------:R-:W-:Y:S01]  /*0610*/  FADD R14, R14, R9 ;  /* 0x000000090e0e7221 */ /* 0x000fe20000000000 */
[----:B------:R-:W-:Y:S01]  /*0620*/  FADD R15, R8, R19 ;  /* 0x00000013080f7221 */ /* 0x000fe20000000000 */
[----:B0-----:R-:W-:-:S08]  /*0630*/  IMAD.WIDE R2, R0, 0x4, R2 ;  /* 0x0000000400027825 */ /* 0x001fd000078e0202 */
[----:B------:R-:W-:Y:S02]  /*0640*/  @!P1 FMUL R15, R15, 0.10000000149011611938 ;  /* 0x3dcccccd0f0f9820 */ /* 0x000fe40000400000 */
[----:B------:R-:W-:-:S05]  /*0650*/  @!P0 FMUL R14, R14, 0.10000000149011611938 ;  /* 0x3dcccccd0e0e8820 */ /* 0x000fca0000400000 */
[----:B------:R-:W-:Y:S01]  /*0660*/  STG.E.64 desc[UR4][R2.64], R14 ;  /* 0x0000000e02007986 */ /* 0x000fe2000c101b04 */
[----:B------:R-:W-:Y:S05]  /*0670*/  EXIT ;  /* 0x000000000000794d */ /* 0x000fea0003800000 */
.L_x_0:
[----:B------:R-:W-:-:S00]  /*0680*/  BRA `(.L_x_0) ;  /* 0xfffffffc00fc7947 */ /* 0x000fc0000383ffff */
[----:B------:R-:W-:-:S00]  /*0690*/  NOP ;  /* 0x0000000000007918 */ /* 0x000fc00000000000 */
        /* <DEDUP_REMOVED lines=14> */
.L_x_1:


//--------------------- .nv.global.init           --------------------------
	.section	.nv.global.init,"aw",@progbits
.nv.global.init:
	.type		_$_str,@object
	.size		_$_str,(_$_str_$_2 - _$_str)
_$_str:
        /*0000*/ 	.byte	0x5f, 0x5f, 0x43, 0x55, 0x44, 0x41, 0x5f, 0x46, 0x54, 0x5a, 0x00
	.type		_$_str_$_2,@object
	.size		_$_str_$_2,(.L_1 - _$_str_$_2)
_$_str_$_2:
        /*000b*/ 	.byte	0x5f, 0x5f, 0x43, 0x55, 0x44, 0x41, 0x5f, 0x50, 0x52, 0x45, 0x43, 0x5f, 0x53, 0x51, 0x52, 0x54
        /*001b*/ 	.byte	0x00
.L_1:


//--------------------- .nv.constant0.triton_poi_fused__native_batch_norm_legit_no_training_add_leaky_relu_19 --------------------------
	.section	.nv.constant0.triton_poi_fused__native_batch_norm_legit_no_training_add_leaky_relu_19,"a",@progbits
	.sectionflags	@""
	.align	4
.nv.constant0.triton_poi_fused__native_batch_norm_legit_no_training_add_leaky_relu_19:
	.zero		620
